//
// Generated by NVIDIA NVVM Compiler
//
// Compiler Build ID: CL-36424714
// Cuda compilation tools, release 13.0, V13.0.88
// Based on NVVM 20.0.0
//

.version 9.0
.target sm_100
.address_size 64

	// .globl	_Z6kernelv
.extern .func  (.param .b32 func_retval0) vprintf
(
	.param .b64 vprintf_param_0,
	.param .b64 vprintf_param_1
)
;
.global .align 4 .b8 precalc_xorwow_matrix[102400];
.global .align 4 .b8 precalc_xorwow_offset_matrix[102400];
.global .align 4 .b8 mrg32k3aM1[2304];
.global .align 4 .b8 mrg32k3aM2[2304];
.global .align 4 .b8 mrg32k3aM1SubSeq[2016];
.global .align 4 .b8 mrg32k3aM2SubSeq[2016];
.global .align 4 .b8 mrg32k3aM1Seq[2304];
.global .align 4 .b8 mrg32k3aM2Seq[2304];
.const .align 8 .b8 __cr_lgamma_table[72];
.global .align 1 .b8 $str[4] = {37, 102, 32};
.global .align 1 .b8 $str$1[2] = {10};

.visible .entry _Z6kernelv()
{
	.local .align 8 .b8 	__local_depot0[8];
	.reg .b64 	%SP;
	.reg .b64 	%SPL;
	.reg .b32 	%r<23>;
	.reg .b64 	%rd<17>;

	mov.u64 	%SPL, __local_depot0;
	cvta.local.u64 	%SP, %SPL;
	add.u64 	%rd1, %SP, 0;
	add.u64 	%rd2, %SPL, 0;
	mov.b64 	%rd3, 4594409044327792640;
	st.local.u64 	[%rd2], %rd3;
	mov.u64 	%rd4, $str;
	cvta.global.u64 	%rd5, %rd4;
	{ // callseq 0, 0
	.param .b64 param0;
	st.param.b64 	[param0], %rd5;
	.param .b64 param1;
	st.param.b64 	[param1], %rd1;
	.param .b32 retval0;
	call.uni (retval0), 
	vprintf, 
	(
	param0, 
	param1
	);
	ld.param.b32 	%r1, [retval0];
	} // callseq 0
	mov.b64 	%rd6, 4601506059025121280;
	st.local.u64 	[%rd2], %rd6;
	{ // callseq 1, 0
	.param .b64 param0;
	st.param.b64 	[param0], %rd5;
	.param .b64 param1;
	st.param.b64 	[param1], %rd1;
	.param .b32 retval0;
	call.uni (retval0), 
	vprintf, 
	(
	param0, 
	param1
	);
	ld.param.b32 	%r3, [retval0];
	} // callseq 1
	mov.b64 	%rd7, 4606017878683025408;
	st.local.u64 	[%rd2], %rd7;
	{ // callseq 2, 0
	.param .b64 param0;
	st.param.b64 	[param0], %rd5;
	.param .b64 param1;
	st.param.b64 	[param1], %rd1;
	.param .b32 retval0;
	call.uni (retval0), 
	vprintf, 
	(
	param0, 
	param1
	);
	ld.param.b32 	%r5, [retval0];
	} // callseq 2
	mov.b64 	%rd8, 4601871145740795904;
	st.local.u64 	[%rd2], %rd8;
	{ // callseq 3, 0
	.param .b64 param0;
	st.param.b64 	[param0], %rd5;
	.param .b64 param1;
	st.param.b64 	[param1], %rd1;
	.param .b32 retval0;
	call.uni (retval0), 
	vprintf, 
	(
	param0, 
	param1
	);
	ld.param.b32 	%r7, [retval0];
	} // callseq 3
	mov.b64 	%rd9, 4605895223006986240;
	st.local.u64 	[%rd2], %rd9;
	{ // callseq 4, 0
	.param .b64 param0;
	st.param.b64 	[param0], %rd5;
	.param .b64 param1;
	st.param.b64 	[param1], %rd1;
	.param .b32 retval0;
	call.uni (retval0), 
	vprintf, 
	(
	param0, 
	param1
	);
	ld.param.b32 	%r9, [retval0];
	} // callseq 4
	mov.b64 	%rd10, 4603421176352473088;
	st.local.u64 	[%rd2], %rd10;
	{ // callseq 5, 0
	.param .b64 param0;
	st.param.b64 	[param0], %rd5;
	.param .b64 param1;
	st.param.b64 	[param1], %rd1;
	.param .b32 retval0;
	call.uni (retval0), 
	vprintf, 
	(
	param0, 
	param1
	);
	ld.param.b32 	%r11, [retval0];
	} // callseq 5
	mov.b64 	%rd11, 4596424359484063744;
	st.local.u64 	[%rd2], %rd11;
	{ // callseq 6, 0
	.param .b64 param0;
	st.param.b64 	[param0], %rd5;
	.param .b64 param1;
	st.param.b64 	[param1], %rd1;
	.param .b32 retval0;
	call.uni (retval0), 
	vprintf, 
	(
	param0, 
	param1
	);
	ld.param.b32 	%r13, [retval0];
	} // callseq 6
	mov.b64 	%rd12, 4605261591850516480;
	st.local.u64 	[%rd2], %rd12;
	{ // callseq 7, 0
	.param .b64 param0;
	st.param.b64 	[param0], %rd5;
	.param .b64 param1;
	st.param.b64 	[param1], %rd1;
	.param .b32 retval0;
	call.uni (retval0), 
	vprintf, 
	(
	param0, 
	param1
	);
	ld.param.b32 	%r15, [retval0];
	} // callseq 7
	mov.b64 	%rd13, 4599089848937086976;
	st.local.u64 	[%rd2], %rd13;
	{ // callseq 8, 0
	.param .b64 param0;
	st.param.b64 	[param0], %rd5;
	.param .b64 param1;
	st.param.b64 	[param1], %rd1;
	.param .b32 retval0;
	call.uni (retval0), 
	vprintf, 
	(
	param0, 
	param1
	);
	ld.param.b32 	%r17, [retval0];
	} // callseq 8
	mov.b64 	%rd14, 4600279067399290880;
	st.local.u64 	[%rd2], %rd14;
	{ // callseq 9, 0
	.param .b64 param0;
	st.param.b64 	[param0], %rd5;
	.param .b64 param1;
	st.param.b64 	[param1], %rd1;
	.param .b32 retval0;
	call.uni (retval0), 
	vprintf, 
	(
	param0, 
	param1
	);
	ld.param.b32 	%r19, [retval0];
	} // callseq 9
	mov.u64 	%rd15, $str$1;
	cvta.global.u64 	%rd16, %rd15;
	{ // callseq 10, 0
	.param .b64 param0;
	st.param.b64 	[param0], %rd16;
	.param .b64 param1;
	st.param.b64 	[param1], 0;
	.param .b32 retval0;
	call.uni (retval0), 
	vprintf, 
	(
	param0, 
	param1
	);
	ld.param.b32 	%r21, [retval0];
	} // callseq 10
	ret;

}


// ===== COMPILED SASS (sm_100) =====

	.target	sm_100

	.elftype	@"ET_EXEC"


//--------------------- .note.nv.tkinfo           --------------------------
	.section	.note.nv.tkinfo,"",@"SHT_NOTE"
	.sectionflags	@"SHF_NOTE_NV_TKINFO"
	.tkinfo
        /*0018*/ 	.word	0x00000002
        /*0030*/ 	.string	""
        /*0030*/ 	.string	"ptxas"
        /*0030*/ 	.string	"Cuda compilation tools, release 13.0, V13.0.88"
        /*0030*/ 	.string	"Build cuda_13.0.r13.0/compiler.36424714_0"
        /*0030*/ 	.string	"-arch sm_100 -m 64 "



//--------------------- .note.nv.cuinfo           --------------------------
	.section	.note.nv.cuinfo,"",@"SHT_NOTE"
	.sectionflags	@"SHF_NOTE_NV_CUINFO"
        /*0018*/ 	.short	0x0002
        /*001a*/ 	.short	0x0064
        /*001c*/ 	.short	0x0082
	.zero		2


//--------------------- .nv.info                  --------------------------
	.section	.nv.info,"",@"SHT_CUDA_INFO"
	.align	4


	//----- nvinfo : EIATTR_REGCOUNT
	.align		4
        /*0000*/ 	.byte	0x04, 0x2f
        /*0002*/ 	.short	(.L_12 - .L_11)
	.align		4
.L_11:
        /*0004*/ 	.word	index@(_Z6kernelv)
        /*0008*/ 	.word	0x00000018


	//----- nvinfo : EIATTR_FRAME_SIZE
	.align		4
.L_12:
        /*000c*/ 	.byte	0x04, 0x11
        /*000e*/ 	.short	(.L_14 - .L_13)
	.align		4
.L_13:
        /*0010*/ 	.word	index@(_Z6kernelv)
        /*0014*/ 	.word	0x00000008


	//----- nvinfo : EIATTR_MIN_STACK_SIZE
	.align		4
.L_14:
        /*0018*/ 	.byte	0x04, 0x12
        /*001a*/ 	.short	(.L_16 - .L_15)
	.align		4
.L_15:
        /*001c*/ 	.word	index@(_Z6kernelv)
        /*0020*/ 	.word	0x00000008
.L_16:


//--------------------- .nv.compat                --------------------------
	.section	.nv.compat,"",@"SHT_CUDA_COMPAT_INFO"
	.align	4
        /*0000*/ 	.byte	0x02, 0x09, 0x00, 0x00, 0x02, 0x02, 0x01, 0x00, 0x02, 0x05, 0x05, 0x00, 0x03, 0x07, 0x01, 0x01
        /*0010*/ 	.byte	0x02, 0x03, 0x00, 0x00, 0x02, 0x06, 0x01, 0x00, 0x04, 0x0b, 0x08, 0x00, 0x09, 0x00, 0x00, 0x00
        /*0020*/ 	.byte	0x00, 0x00, 0x00, 0x00


//--------------------- .nv.info._Z6kernelv       --------------------------
	.section	.nv.info._Z6kernelv,"",@"SHT_CUDA_INFO"
	.sectionflags	@""
	.align	4


	//----- nvinfo : EIATTR_CUDA_API_VERSION
	.align		4
        /*0000*/ 	.byte	0x04, 0x37
        /*0002*/ 	.short	(.L_18 - .L_17)
.L_17:
        /*0004*/ 	.word	0x00000082


	//----- nvinfo : EIATTR_SPARSE_MMA_MASK
	.align		4
.L_18:
        /*0008*/ 	.byte	0x03, 0x50
        /*000a*/ 	.short	0x0000


	//----- nvinfo : EIATTR_MAXREG_COUNT
	.align		4
        /*000c*/ 	.byte	0x03, 0x1b
        /*000e*/ 	.short	0x00ff


	//----- nvinfo : EIATTR_EXTERNS
	.align		4
        /*0010*/ 	.byte	0x04, 0x0f
        /*0012*/ 	.short	(.L_20 - .L_19)


	//   ....[0]....
	.align		4
.L_19:
        /*0014*/ 	.word	index@(vprintf)


	//----- nvinfo : EIATTR_MERCURY_ISA_VERSION
	.align		4
.L_20:
        /*0018*/ 	.byte	0x03, 0x5f
        /*001a*/ 	.short	0x0101


	//----- nvinfo : EIATTR_VRC_CTA_INIT_COUNT
	.align		4
        /*001c*/ 	.byte	0x02, 0x4a
	.zero		1
	.zero		1


	//----- nvinfo : EIATTR_SYSCALL_OFFSETS
	.align		4
        /*0020*/ 	.byte	0x04, 0x46
        /*0022*/ 	.short	(.L_22 - .L_21)


	//   ....[0]....
.L_21:
        /*0024*/ 	.word	0x00000110


	//   ....[1]....
        /*0028*/ 	.word	0x000001c0


	//   ....[2]....
        /*002c*/ 	.word	0x00000270


	//   ....[3]....
        /*0030*/ 	.word	0x00000320


	//   ....[4]....
        /*0034*/ 	.word	0x000003d0


	//   ....[5]....
        /*0038*/ 	.word	0x00000480


	//   ....[6]....
        /*003c*/ 	.word	0x00000530


	//   ....[7]....
        /*0040*/ 	.word	0x000005e0


	//   ....[8]....
        /*0044*/ 	.word	0x00000690


	//   ....[9]....
        /*0048*/ 	.word	0x00000740


	//   ....[10]....
        /*004c*/ 	.word	0x000007b0


	//----- nvinfo : EIATTR_EXIT_INSTR_OFFSETS
	.align		4
.L_22:
        /*0050*/ 	.byte	0x04, 0x1c
        /*0052*/ 	.short	(.L_24 - .L_23)


	//   ....[0]....
.L_23:
        /*0054*/ 	.word	0x000007c0


	//----- nvinfo : EIATTR_SW_WAR
	.align		4
.L_24:
        /*0058*/ 	.byte	0x04, 0x36
        /*005a*/ 	.short	(.L_26 - .L_25)
.L_25:
        /*005c*/ 	.word	0x00000008
.L_26:


//--------------------- .nv.callgraph             --------------------------
	.section	.nv.callgraph,"",@"SHT_CUDA_CALLGRAPH"
	.align	4
	.sectionentsize	8
	.align		4
        /*0000*/ 	.word	0x00000000
	.align		4
        /*0004*/ 	.word	0xffffffff
	.align		4
        /*0008*/ 	.word	index@(_Z6kernelv)
	.align		4
        /*000c*/ 	.word	index@(vprintf)
	.align		4
        /*0010*/ 	.word	0x00000000
	.align		4
        /*0014*/ 	.word	0xfffffffe
	.align		4
        /*0018*/ 	.word	0x00000000
	.align		4
        /*001c*/ 	.word	0xfffffffd
	.align		4
        /*0020*/ 	.word	0x00000000
	.align		4
        /*0024*/ 	.word	0xfffffffc


//--------------------- .nv.constant4             --------------------------
	.section	.nv.constant4,"a",@progbits
	.align	8
	.align		8
.nv.constant4:
        /*0000*/ 	.dword	vprintf
	.align		8
        /*0008*/ 	.dword	precalc_xorwow_matrix
	.align		8
        /*0010*/ 	.dword	precalc_xorwow_offset_matrix
	.align		8
        /*0018*/ 	.dword	mrg32k3aM1
	.align		8
        /*0020*/ 	.dword	mrg32k3aM2
	.align		8
        /*0028*/ 	.dword	mrg32k3aM1SubSeq
	.align		8
        /*0030*/ 	.dword	mrg32k3aM2SubSeq
	.align		8
        /*0038*/ 	.dword	mrg32k3aM1Seq
	.align		8
        /*0040*/ 	.dword	mrg32k3aM2Seq
	.align		8
        /*0048*/ 	.dword	$str
	.align		8
        /*0050*/ 	.dword	$str$1


//--------------------- .nv.constant3             --------------------------
	.section	.nv.constant3,"a",@progbits
	.align	8
.nv.constant3:
	.type		__cr_lgamma_table,@object
	.size		__cr_lgamma_table,(.L_8 - __cr_lgamma_table)
__cr_lgamma_table:
        /*0000*/ 	.byte	0x00, 0x00, 0x00, 0x00, 0x00, 0x00, 0x00, 0x00, 0x00, 0x00, 0x00, 0x00, 0x00, 0x00, 0x00, 0x00
        /*0010*/ 	.byte	0xef, 0x39, 0xfa, 0xfe, 0x42, 0x2e, 0xe6, 0x3f, 0x02, 0x20, 0x2a, 0xfa, 0x0b, 0xab, 0xfc, 0x3f
        /*0020*/ 	.byte	0xf9, 0x2c, 0x92, 0x7c, 0xa7, 0x6c, 0x09, 0x40, 0xc9, 0x79, 0x44, 0x3c, 0x64, 0x26, 0x13, 0x40
        /*0030*/ 	.byte	0xca, 0x01, 0xcf, 0x3a, 0x27, 0x51, 0x1a, 0x40, 0x30, 0xcc, 0x2d, 0xf3, 0xe1, 0x0c, 0x21, 0x40
        /*0040*/ 	.byte	0x0d, 0xb7, 0xfc, 0x82, 0x8e, 0x35, 0x25, 0x40
.L_8:


//--------------------- .text._Z6kernelv          --------------------------
	.section	.text._Z6kernelv,"ax",@progbits
	.align	128
        .global         _Z6kernelv
        .type           _Z6kernelv,@function
        .size           _Z6kernelv,(.L_x_12 - _Z6kernelv)
        .other          _Z6kernelv,@"STO_CUDA_ENTRY STV_DEFAULT"
_Z6kernelv:
.text._Z6kernelv:
[----:B------:R-:W0:Y:S01]  /*0000*/  LDC R1, c[0x0][0x37c] ;  /* 0x0000df00ff017b82 */ /* 0x000e220000000800 */
[----:B------:R-:W1:Y:S01]  /*0010*/  LDCU UR4, c[0x0][0x2f8] ;  /* 0x00005f00ff0477ac */ /* 0x000e620008000800 */
[----:B------:R-:W-:Y:S02]  /*0020*/  HFMA2 R11, -RZ, RZ, 1.939453125, -0.006526947021484375 ;  /* 0x3fc29eafff0b7431 */ /* 0x000fe400000001ff */
[----:B0-----:R-:W-:Y:S01]  /*0030*/  VIADD R1, R1, 0xfffffff8 ;  /* 0xfffffff801017836 */ /* 0x001fe20000000000 */
[----:B------:R-:W-:Y:S01]  /*0040*/  MOV R2, 0x0 ;  /* 0x0000000000027802 */ /* 0x000fe20000000f00 */
[----:B------:R-:W-:Y:S01]  /*0050*/  IMAD.MOV.U32 R10, RZ, RZ, 0x0 ;  /* 0x00000000ff0a7424 */ /* 0x000fe200078e00ff */
[----:B------:R-:W0:Y:S02]  /*0060*/  LDCU UR5, c[0x0][0x2fc] ;  /* 0x00005f80ff0577ac */ /* 0x000e240008000800 */
[----:B------:R2:W3:Y:S02]  /*0070*/  LDC.64 R8, c[0x4][R2] ;  /* 0x0100000002087b82 */ /* 0x0004e40000000a00 */
[----:B------:R2:W-:Y:S01]  /*0080*/  STL.64 [R1], R10 ;  /* 0x0000000a01007387 */ /* 0x0005e20000100a00 */
[----:B------:R-:W4:Y:S01]  /*0090*/  LDCU.64 UR6, c[0x4][0x48] ;  /* 0x01000900ff0677ac */ /* 0x000f220008000a00 */
[----:B-1----:R-:W-:-:S05]  /*00a0*/  IADD3 R16, P0, PT, R1, UR4, RZ ;  /* 0x0000000401107c10 */ /* 0x002fca000ff1e0ff */
[----:B0-----:R-:W-:Y:S02]  /*00b0*/  IMAD.X R17, RZ, RZ, UR5, P0 ;  /* 0x00000005ff117e24 */ /* 0x001fe400080e06ff */
[----:B------:R-:W-:Y:S02]  /*00c0*/  IMAD.MOV.U32 R6, RZ, RZ, R16 ;  /* 0x000000ffff067224 */ /* 0x000fe400078e0010 */
[----:B------:R-:W-:Y:S01]  /*00d0*/  IMAD.MOV.U32 R7, RZ, RZ, R17 ;  /* 0x000000ffff077224 */ /* 0x000fe200078e0011 */
[----:B----4-:R-:W-:Y:S01]  /*00e0*/  MOV R5, UR7 ;  /* 0x0000000700057c02 */ /* 0x010fe20008000f00 */
[----:B--2---:R-:W-:-:S07]  /*00f0*/  IMAD.U32 R4, RZ, RZ, UR6 ;  /* 0x00000006ff047e24 */ /* 0x004fce000f8e00ff */
[----:B------:R-:W-:-:S07]  /*0100*/  LEPC R20, `(.L_x_0) ;  /* 0x000000001014794e */ /* 0x000fce0000000000 */
[----:B---3--:R-:W-:Y:S05]  /*0110*/  CALL.ABS.NOINC R8 ;  /* 0x0000000008007343 */ /* 0x008fea0003c00000 */
.L_x_0:
[----:B------:R-:W-:Y:S02]  /*0120*/  HFMA2 R8, -RZ, RZ, -0.0 , 0 ;  /* 0x80000000ff087431 */ /* 0x000fe400000001ff */
[----:B------:R-:W-:Y:S01]  /*0130*/  IMAD.MOV.U32 R9, RZ, RZ, 0x3fdbd561 ;  /* 0x3fdbd561ff097424 */ /* 0x000fe200078e00ff */
[----:B------:R0:W1:Y:S01]  /*0140*/  LDC.64 R10, c[0x4][R2] ;  /* 0x01000000020a7b82 */ /* 0x0000620000000a00 */
[----:B------:R-:W2:Y:S01]  /*0150*/  LDCU.64 UR4, c[0x4][0x48] ;  /* 0x01000900ff0477ac */ /* 0x000ea20008000a00 */
[----:B------:R-:W-:Y:S02]  /*0160*/  IMAD.MOV.U32 R6, RZ, RZ, R16 ;  /* 0x000000ffff067224 */ /* 0x000fe400078e0010 */
[----:B------:R-:W-:Y:S01]  /*0170*/  IMAD.MOV.U32 R7, RZ, RZ, R17 ;  /* 0x000000ffff077224 */ /* 0x000fe200078e0011 */
[----:B------:R0:W-:Y:S01]  /*0180*/  STL.64 [R1], R8 ;  /* 0x0000000801007387 */ /* 0x0001e20000100a00 */
[----:B--2---:R-:W-:Y:S01]  /*0190*/  IMAD.U32 R4, RZ, RZ, UR4 ;  /* 0x00000004ff047e24 */ /* 0x004fe2000f8e00ff */
[----:B0-----:R-:W-:-:S07]  /*01a0*/  MOV R5, UR5 ;  /* 0x0000000500057c02 */ /* 0x001fce0008000f00 */
[----:B------:R-:W-:-:S07]  /*01b0*/  LEPC R20, `(.L_x_1) ;  /* 0x000000001014794e */ /* 0x000fce0000000000 */
[----:B-1----:R-:W-:Y:S05]  /*01c0*/  CALL.ABS.NOINC R10 ;  /* 0x000000000a007343 */ /* 0x002fea0003c00000 */
.L_x_1:
[----:B------:R-:W-:Y:S02]  /*01d0*/  HFMA2 R8, -RZ, RZ, 512, 0 ;  /* 0x60000000ff087431 */ /* 0x000fe400000001ff */
        /* <DEDUP_REMOVED lines=10> */
.L_x_2:
[----:B------:R-:W-:Y:S02]  /*0280*/  HFMA2 R8, -RZ, RZ, -512, 0 ;  /* 0xe0000000ff087431 */ /* 0x000fe400000001ff */
        /* <DEDUP_REMOVED lines=10> */
.L_x_3:
        /* <DEDUP_REMOVED lines=11> */
.L_x_4:
[----:B------:R-:W-:Y:S02]  /*03e0*/  HFMA2 R8, -RZ, RZ, -0.0 , 0 ;  /* 0x80000000ff087431 */ /* 0x000fe400000001ff */
[----:B------:R-:W-:Y:S01]  /*03f0*/  IMAD.MOV.U32 R9, RZ, RZ, 0x3fe2a32b ;  /* 0x3fe2a32bff097424 */ /* 0x000fe200078e00ff */
[----:B------:R0:W1:Y:S01]  /*0400*/  LDC.64 R10, c[0x4][R2] ;  /* 0x01000000020a7b82 */ /* 0x0000620000000a00 */
[----:B------:R-:W2:Y:S01]  /*0410*/  LDCU.64 UR4, c[0x4][0x48] ;  /* 0x01000900ff0477ac */ /* 0x000ea20008000a00 */
[----:B------:R-:W-:Y:S01]  /*0420*/  IMAD.MOV.U32 R6, RZ, RZ, R16 ;  /* 0x000000ffff067224 */ /* 0x000fe200078e0010 */
[----:B------:R-:W-:Y:S01]  /*0430*/  MOV R7, R17 ;  /* 0x0000001100077202 */ /* 0x000fe20000000f00 */
[----:B------:R0:W-:Y:S01]  /*0440*/  STL.64 [R1], R8 ;  /* 0x0000000801007387 */ /* 0x0001e20000100a00 */
[----:B--2---:R-:W-:Y:S01]  /*0450*/  IMAD.U32 R4, RZ, RZ, UR4 ;  /* 0x00000004ff047e24 */ /* 0x004fe2000f8e00ff */
[----:B0-----:R-:W-:-:S07]  /*0460*/  MOV R5, UR5 ;  /* 0x0000000500057c02 */ /* 0x001fce0008000f00 */
[----:B------:R-:W-:-:S07]  /*0470*/  LEPC R20, `(.L_x_5) ;  /* 0x000000001014794e */ /* 0x000fce0000000000 */
[----:B-1----:R-:W-:Y:S05]  /*0480*/  CALL.ABS.NOINC R10 ;  /* 0x000000000a007343 */ /* 0x002fea0003c00000 */
.L_x_5:
[----:B------:R-:W-:Y:S02]  /*0490*/  HFMA2 R9, -RZ, RZ, 1.9462890625, -7.6015625 ;  /* 0x3fc9c79aff097431 */ /* 0x000fe400000001ff */
        /* <DEDUP_REMOVED lines=10> */
.L_x_6:
[----:B------:R-:W-:Y:S02]  /*0540*/  HFMA2 R9, -RZ, RZ, 1.9775390625, 0.078369140625 ;  /* 0x3fe92d04ff097431 */ /* 0x000fe400000001ff */
[----:B------:R-:W-:Y:S01]  /*0550*/  IMAD.MOV.U32 R8, RZ, RZ, -0x60000000 ;  /* 0xa0000000ff087424 */ /* 0x000fe200078e00ff */
        /* <DEDUP_REMOVED lines=9> */
.L_x_7:
[----:B------:R-:W-:Y:S02]  /*05f0*/  HFMA2 R9, -RZ, RZ, 1.9560546875, 1.9619140625 ;  /* 0x3fd33fd9ff097431 */ /* 0x000fe400000001ff */
        /* <DEDUP_REMOVED lines=10> */
.L_x_8:
[----:B------:R-:W-:Y:S02]  /*06a0*/  HFMA2 R9, -RZ, RZ, 1.9599609375, 44544 ;  /* 0x3fd77970ff097431 */ /* 0x000fe400000001ff */
        /* <DEDUP_REMOVED lines=10> */
.L_x_9:
[----:B------:R-:W0:Y:S01]  /*0750*/  LDC.64 R2, c[0x4][R2] ;  /* 0x0100000002027b82 */ /* 0x000e220000000a00 */
[----:B------:R-:W1:Y:S01]  /*0760*/  LDCU.64 UR4, c[0x4][0x50] ;  /* 0x01000a00ff0477ac */ /* 0x000e620008000a00 */
[----:B------:R-:W-:Y:S01]  /*0770*/  CS2R R6, SRZ ;  /* 0x0000000000067805 */ /* 0x000fe2000001ff00 */
[----:B-1----:R-:W-:Y:S01]  /*0780*/  IMAD.U32 R4, RZ, RZ, UR4 ;  /* 0x00000004ff047e24 */ /* 0x002fe2000f8e00ff */
[----:B------:R-:W-:-:S07]  /*0790*/  MOV R5, UR5 ;  /* 0x0000000500057c02 */ /* 0x000fce0008000f00 */
[----:B------:R-:W-:-:S07]  /*07a0*/  LEPC R20, `(.L_x_10) ;  /* 0x000000001014794e */ /* 0x000fce0000000000 */
[----:B0-----:R-:W-:Y:S05]  /*07b0*/  CALL.ABS.NOINC R2 ;  /* 0x0000000002007343 */ /* 0x001fea0003c00000 */
.L_x_10:
[----:B------:R-:W-:Y:S05]  /*07c0*/  EXIT ;  /* 0x000000000000794d */ /* 0x000fea0003800000 */
.L_x_11:
[----:B------:R-:W-:-:S00]  /*07d0*/  BRA `(.L_x_11) ;  /* 0xfffffffc00fc7947 */ /* 0x000fc0000383ffff */
[----:B------:R-:W-:-:S00]  /*07e0*/  NOP ;  /* 0x0000000000007918 */ /* 0x000fc00000000000 */
        /* <DEDUP_REMOVED lines=9> */
.L_x_12:


//--------------------- .nv.global.init           --------------------------
	.section	.nv.global.init,"aw",@progbits
	.align	4
.nv.global.init:
	.type		mrg32k3aM1SubSeq,@object
	.size		mrg32k3aM1SubSeq,(mrg32k3aM2SubSeq - mrg32k3aM1SubSeq)
mrg32k3aM1SubSeq:
        /*0000*/ 	.byte	0x0b, 0xcc, 0xee, 0x04, 0x73, 0x29, 0x8b, 0x6f, 0xf6, 0x53, 0x03, 0xf6, 0x23, 0xf6, 0xea, 0xda
        /* <DEDUP_REMOVED lines=125> */
	.type		mrg32k3aM2SubSeq,@object
	.size		mrg32k3aM2SubSeq,(mrg32k3aM1 - mrg32k3aM2SubSeq)
mrg32k3aM2SubSeq:
        /* <DEDUP_REMOVED lines=126> */
	.type		mrg32k3aM1,@object
	.size		mrg32k3aM1,(mrg32k3aM1Seq - mrg32k3aM1)
mrg32k3aM1:
        /* <DEDUP_REMOVED lines=144> */
	.type		mrg32k3aM1Seq,@object
	.size		mrg32k3aM1Seq,(mrg32k3aM2 - mrg32k3aM1Seq)
mrg32k3aM1Seq:
        /* <DEDUP_REMOVED lines=144> */
	.type		mrg32k3aM2,@object
	.size		mrg32k3aM2,(mrg32k3aM2Seq - mrg32k3aM2)
mrg32k3aM2:
        /* <DEDUP_REMOVED lines=144> */
	.type		mrg32k3aM2Seq,@object
	.size		mrg32k3aM2Seq,(precalc_xorwow_matrix - mrg32k3aM2Seq)
mrg32k3aM2Seq:
        /* <DEDUP_REMOVED lines=144> */
	.type		precalc_xorwow_matrix,@object
	.size		precalc_xorwow_matrix,(precalc_xorwow_offset_matrix - precalc_xorwow_matrix)
precalc_xorwow_matrix:
        /* <DEDUP_REMOVED lines=6400> */
	.type		precalc_xorwow_offset_matrix,@object
	.size		precalc_xorwow_offset_matrix,($str$1 - precalc_xorwow_offset_matrix)
precalc_xorwow_offset_matrix:
        /* <DEDUP_REMOVED lines=6400> */
	.type		$str$1,@object
	.size		$str$1,($str - $str$1)
$str$1:
        /*353c0*/ 	.byte	0x0a, 0x00
	.type		$str,@object
	.size		$str,(.L_9 - $str)
$str:
        /*353c2*/ 	.byte	0x25, 0x66, 0x20, 0x00
.L_9:


//--------------------- .nv.shared.reserved.0     --------------------------
	.section	.nv.shared.reserved.0,"aw",@nobits
	.weak		__nv_reservedSMEM_offset_0_alias
	.size		__nv_reservedSMEM_offset_0_alias, 0, 64
	.other		__nv_reservedSMEM_offset_0_alias,@"STO_CUDA_RESERVED_SHARED STV_DEFAULT"
__nv_reservedSMEM_offset_0_alias:
	.zero		0
	.zero		64


//--------------------- .nv.constant0._Z6kernelv  --------------------------
	.section	.nv.constant0._Z6kernelv,"a",@progbits
	.sectionflags	@""
	.align	4
.nv.constant0._Z6kernelv:
	.zero		896


//--------------------- SYMBOLS --------------------------

	.type		.nv.reservedSmem.offset0,@object
	.size		.nv.reservedSmem.offset0,0x4
	.type		vprintf,@function
